	.headerflags	@"EF_CUDA_TEXMODE_UNIFIED EF_CUDA_64BIT_ADDRESS EF_CUDA_ACCELERATORS EF_CUDA_SM90 EF_CUDA_VIRTUAL_SM(EF_CUDA_SM90)"
	.elftype	@"ET_EXEC"


//--------------------- .nv.info                  --------------------------
	.section	.nv.info,"",@"SHT_CUDA_INFO"
	.align	4


	//----- nvinfo : EIATTR_REGCOUNT
	.align		4
        /*0000*/ 	.byte	0x04, 0x2f
        /*0002*/ 	.short	(.L_1 - .L_0)
	.align		4
.L_0:
        /*0004*/ 	.word	index@(triton_per_fused__softmax_2)
        /*0008*/ 	.word	0x0000000e


	//----- nvinfo : EIATTR_MIN_STACK_SIZE
	.align		4
.L_1:
        /*000c*/ 	.byte	0x04, 0x12
        /*000e*/ 	.short	(.L_3 - .L_2)
	.align		4
.L_2:
        /*0010*/ 	.word	index@(triton_per_fused__softmax_2)
        /*0014*/ 	.word	0x00000000


	//----- nvinfo : EIATTR_FRAME_SIZE
	.align		4
.L_3:
        /*0018*/ 	.byte	0x04, 0x11
        /*001a*/ 	.short	(.L_5 - .L_4)
	.align		4
.L_4:
        /*001c*/ 	.word	index@(triton_per_fused__softmax_2)
        /*0020*/ 	.word	0x00000000


	//----- nvinfo : EIATTR_MIN_STACK_SIZE
	.align		4
.L_5:
        /*0024*/ 	.byte	0x04, 0x12
        /*0026*/ 	.short	(.L_7 - .L_6)
	.align		4
.L_6:
        /*0028*/ 	.word	index@(triton_per_fused__softmax_2)
        /*002c*/ 	.word	0x00000000
.L_7:


//--------------------- .nv.info.triton_per_fused__softmax_2 --------------------------
	.section	.nv.info.triton_per_fused__softmax_2,"",@"SHT_CUDA_INFO"
	.sectionflags	@""
	.align	4


	//----- nvinfo : EIATTR_CUDA_API_VERSION
	.align		4
        /*0000*/ 	.byte	0x04, 0x37
        /*0002*/ 	.short	(.L_9 - .L_8)
.L_8:
        /*0004*/ 	.word	0x0000007c


	//----- nvinfo : EIATTR_KPARAM_INFO
	.align		4
.L_9:
        /*0008*/ 	.byte	0x04, 0x17
        /*000a*/ 	.short	(.L_11 - .L_10)
.L_10:
        /*000c*/ 	.word	0x00000000
        /*0010*/ 	.short	0x0002
        /*0012*/ 	.short	0x000c
        /*0014*/ 	.byte	0x00, 0xf0, 0x11, 0x00


	//----- nvinfo : EIATTR_KPARAM_INFO
	.align		4
.L_11:
        /*0018*/ 	.byte	0x04, 0x17
        /*001a*/ 	.short	(.L_13 - .L_12)
.L_12:
        /*001c*/ 	.word	0x00000000
        /*0020*/ 	.short	0x0001
        /*0022*/ 	.short	0x0008
        /*0024*/ 	.byte	0x00, 0xf0, 0x11, 0x00


	//----- nvinfo : EIATTR_KPARAM_INFO
	.align		4
.L_13:
        /*0028*/ 	.byte	0x04, 0x17
        /*002a*/ 	.short	(.L_15 - .L_14)
.L_14:
        /*002c*/ 	.word	0x00000000
        /*0030*/ 	.short	0x0000
        /*0032*/ 	.short	0x0000
        /*0034*/ 	.byte	0x00, 0xf4, 0x21, 0x00


	//----- nvinfo : EIATTR_SPARSE_MMA_MASK
	.align		4
.L_15:
        /*0038*/ 	.byte	0x03, 0x50
        /*003a*/ 	.short	0x0000


	//----- nvinfo : EIATTR_MAXREG_COUNT
	.align		4
        /*003c*/ 	.byte	0x03, 0x1b
        /*003e*/ 	.short	0x00ff


	//----- nvinfo : EIATTR_COOP_GROUP_MASK_REGIDS
	.align		4
        /*0040*/ 	.byte	0x04, 0x29
        /*0042*/ 	.short	(.L_17 - .L_16)


	//   ....[0]....
.L_16:
        /*0044*/ 	.word	0xffffffff


	//   ....[1]....
        /*0048*/ 	.word	0xffffffff


	//   ....[2]....
        /*004c*/ 	.word	0xffffffff


	//   ....[3]....
        /*0050*/ 	.word	0xffffffff


	//   ....[4]....
        /*0054*/ 	.word	0xffffffff


	//   ....[5]....
        /*0058*/ 	.word	0xffffffff


	//   ....[6]....
        /*005c*/ 	.word	0xffffffff


	//   ....[7]....
        /*0060*/ 	.word	0xffffffff


	//----- nvinfo : EIATTR_COOP_GROUP_INSTR_OFFSETS
	.align		4
.L_17:
        /*0064*/ 	.byte	0x04, 0x28
        /*0066*/ 	.short	(.L_19 - .L_18)


	//   ....[0]....
.L_18:
        /*0068*/ 	.word	0x000000f0


	//   ....[1]....
        /*006c*/ 	.word	0x00000130


	//   ....[2]....
        /*0070*/ 	.word	0x00000170


	//   ....[3]....
        /*0074*/ 	.word	0x000001b0


	//   ....[4]....
        /*0078*/ 	.word	0x00000270


	//   ....[5]....
        /*007c*/ 	.word	0x000002a0


	//   ....[6]....
        /*0080*/ 	.word	0x000002c0


	//   ....[7]....
        /*0084*/ 	.word	0x000002e0


	//----- nvinfo : EIATTR_EXIT_INSTR_OFFSETS
	.align		4
.L_19:
        /*0088*/ 	.byte	0x04, 0x1c
        /*008a*/ 	.short	(.L_21 - .L_20)


	//   ....[0]....
.L_20:
        /*008c*/ 	.word	0x00000380


	//   ....[1]....
        /*0090*/ 	.word	0x000003a0


	//----- nvinfo : EIATTR_REQNTID
	.align		4
.L_21:
        /*0094*/ 	.byte	0x04, 0x10
        /*0096*/ 	.short	(.L_23 - .L_22)
.L_22:
        /*0098*/ 	.word	0x00000040
        /*009c*/ 	.word	0x00000001
        /*00a0*/ 	.word	0x00000001


	//----- nvinfo : EIATTR_CBANK_PARAM_SIZE
	.align		4
.L_23:
        /*00a4*/ 	.byte	0x03, 0x19
        /*00a6*/ 	.short	0x0010


	//----- nvinfo : EIATTR_PARAM_CBANK
	.align		4
        /*00a8*/ 	.byte	0x04, 0x0a
        /*00aa*/ 	.short	(.L_25 - .L_24)
	.align		4
.L_24:
        /*00ac*/ 	.word	index@(.nv.constant0.triton_per_fused__softmax_2)
        /*00b0*/ 	.short	0x0210
        /*00b2*/ 	.short	0x0010


	//----- nvinfo : EIATTR_SW_WAR
	.align		4
.L_25:
        /*00b4*/ 	.byte	0x04, 0x36
        /*00b6*/ 	.short	(.L_27 - .L_26)
.L_26:
        /*00b8*/ 	.word	0x00000008
.L_27:


//--------------------- .nv.callgraph             --------------------------
	.section	.nv.callgraph,"",@"SHT_CUDA_CALLGRAPH"
	.align	4
	.sectionentsize	8
	.align		4
        /*0000*/ 	.word	0x00000000
	.align		4
        /*0004*/ 	.word	0xffffffff
	.align		4
        /*0008*/ 	.word	0x00000000
	.align		4
        /*000c*/ 	.word	0xfffffffe
	.align		4
        /*0010*/ 	.word	0x00000000
	.align		4
        /*0014*/ 	.word	0xfffffffd
	.align		4
        /*0018*/ 	.word	0x00000000
	.align		4
        /*001c*/ 	.word	0xfffffffc


//--------------------- .text.triton_per_fused__softmax_2 --------------------------
	.section	.text.triton_per_fused__softmax_2,"ax",@progbits
	.align	128
        .global         triton_per_fused__softmax_2
        .type           triton_per_fused__softmax_2,@function
        .size           triton_per_fused__softmax_2,(.L_x_2 - triton_per_fused__softmax_2)
        .other          triton_per_fused__softmax_2,@"STO_CUDA_ENTRY STV_DEFAULT"
triton_per_fused__softmax_2:
.text.triton_per_fused__softmax_2:
[----:B------:R-:W0:Y:S02]  /*0000*/  LDC R1, c[0x0][0x28] ;  /* 0x00000a00ff017b82 */ /* 0x000e240000000800 */
[----:B------:R-:W1:Y:S01]  /*0010*/  S2R R11, SR_CTAID.X ;  /* 0x00000000000b7919 */ /* 0x000e620000002500 */
[----:B------:R-:W2:Y:S01]  /*0020*/  LDC.64 R2, c[0x0][0x210] ;  /* 0x00008400ff027b82 */ /* 0x000ea20000000a00 */
[----:B------:R-:W-:Y:S01]  /*0030*/  ULDC.64 UR4, c[0x0][0x208] ;  /* 0x0000820000047ab9 */ /* 0x000fe20000000a00 */
[----:B------:R-:W3:Y:S01]  /*0040*/  S2R R10, SR_TID.X ;  /* 0x00000000000a7919 */ /* 0x000ee20000002100 */
[----:B-1----:R-:W-:Y:S02]  /*0050*/  ISETP.GE.AND P0, PT, R11, 0x40, PT ;  /* 0x000000400b00780c */ /* 0x002fe40003f06270 */
[----:B---3--:R-:W-:-:S05]  /*0060*/  LOP3.LUT R0, R10, 0xf, RZ, 0xc0, !PT ;  /* 0x0000000f0a007812 */ /* 0x008fca00078ec0ff */
[----:B------:R-:W-:Y:S02]  /*0070*/  IMAD R5, R11, 0x10, R0 ;  /* 0x000000100b057824 */ /* 0x000fe400078e0200 */
[----:B------:R-:W-:Y:S02]  /*0080*/  IMAD.MOV.U32 R0, RZ, RZ, RZ ;  /* 0x000000ffff007224 */ /* 0x000fe400078e00ff */
[----:B--2---:R-:W-:Y:S02]  /*0090*/  IMAD.WIDE R2, R5, 0x4, R2 ;  /* 0x0000000405027825 */ /* 0x004fe400078e0202 */
[----:B------:R-:W-:Y:S05]  /*00a0*/  @P0 BRA `(.L_x_0) ;  /* 0x0000000000040947 */ /* 0x000fea0003800000 */
[----:B------:R1:W5:Y:S02]  /*00b0*/  LDG.E R0, desc[UR4][R2.64] ;  /* 0x0000000402007981 */ /* 0x000364000c1e1900 */
.L_x_0:
[----:B-----5:R-:W-:-:S04]  /*00c0*/  SEL R0, R0, RZ, !P0 ;  /* 0x000000ff00007207 */ /* 0x020fc80004000000 */
[----:B------:R-:W-:-:S04]  /*00d0*/  FSEL R5, R0, -INF , !P0 ;  /* 0xff80000000057808 */ /* 0x000fc80004000000 */
[C---:B------:R-:W-:Y:S01]  /*00e0*/  FSETP.NAN.AND P2, PT, R5.reuse, R5, PT ;  /* 0x000000050500720b */ /* 0x040fe20003f48000 */
[----:B------:R-:W2:Y:S02]  /*00f0*/  SHFL.BFLY PT, R4, R5, 0x8, 0x1f ;  /* 0x0d001f0005047f89 */ /* 0x000ea400000e0000 */
[----:B--2---:R-:W-:-:S13]  /*0100*/  FSETP.GT.AND P1, PT, R5, R4, PT ;  /* 0x000000040500720b */ /* 0x004fda0003f24000 */
[----:B------:R-:W-:-:S04]  /*0110*/  @!P1 FSEL R5, R5, R4, P2 ;  /* 0x0000000405059208 */ /* 0x000fc80001000000 */
        /* <DEDUP_REMOVED lines=11> */
[----:B------:R-:W-:-:S05]  /*01d0*/  @!P1 FSEL R5, R5, R4, P2 ;  /* 0x0000000405059208 */ /* 0x000fca0001000000 */
[----:B------:R-:W-:-:S04]  /*01e0*/  FADD R0, R0, -R5 ;  /* 0x8000000500007221 */ /* 0x000fc80000000000 */
[----:B------:R-:W-:-:S04]  /*01f0*/  FMUL R0, R0, 0.5 ;  /* 0x3f00000000007820 */ /* 0x000fc80000400000 */
[----:B------:R-:W-:-:S05]  /*0200*/  FMUL R0, R0, 1.4426950216293334961 ;  /* 0x3fb8aa3b00007820 */ /* 0x000fca0000400000 */
[----:B------:R-:W-:-:S13]  /*0210*/  FSETP.GEU.AND P1, PT, R0, -126, PT ;  /* 0xc2fc00000000780b */ /* 0x000fda0003f2e000 */
[----:B------:R-:W-:-:S04]  /*0220*/  @!P1 FMUL R0, R0, 0.5 ;  /* 0x3f00000000009820 */ /* 0x000fc80000400000 */
[----:B------:R-:W2:Y:S02]  /*0230*/  MUFU.EX2 R4, R0 ;  /* 0x0000000000047308 */ /* 0x000ea40000000800 */
[----:B--2---:R-:W-:-:S05]  /*0240*/  @!P1 FMUL R4, R4, R4 ;  /* 0x0000000404049220 */ /* 0x004fca0000400000 */
[----:B------:R-:W-:Y:S02]  /*0250*/  FSEL R5, R4, RZ, !P0 ;  /* 0x000000ff04057208 */ /* 0x000fe40004000000 */
[----:B------:R-:W-:-:S03]  /*0260*/  LOP3.LUT P0, RZ, R10, 0x30, RZ, 0xc0, !PT ;  /* 0x000000300aff7812 */ /* 0x000fc6000780c0ff */
[----:B------:R-:W2:Y:S01]  /*0270*/  SHFL.BFLY PT, R6, R5, 0x8, 0x1f ;  /* 0x0d001f0005067f89 */ /* 0x000ea200000e0000 */
[----:B------:R-:W-:Y:S01]  /*0280*/  ISETP.LT.AND P0, PT, R11, 0x40, !P0 ;  /* 0x000000400b00780c */ /* 0x000fe20004701270 */
[----:B--2---:R-:W-:-:S05]  /*0290*/  FADD R6, R5, R6 ;  /* 0x0000000605067221 */ /* 0x004fca0000000000 */
[----:B------:R-:W2:Y:S02]  /*02a0*/  SHFL.BFLY PT, R7, R6, 0x4, 0x1f ;  /* 0x0c801f0006077f89 */ /* 0x000ea400000e0000 */
[----:B--2---:R-:W-:-:S05]  /*02b0*/  FADD R7, R6, R7 ;  /* 0x0000000706077221 */ /* 0x004fca0000000000 */
[----:B------:R-:W2:Y:S02]  /*02c0*/  SHFL.BFLY PT, R8, R7, 0x2, 0x1f ;  /* 0x0c401f0007087f89 */ /* 0x000ea400000e0000 */
[----:B--2---:R-:W-:-:S05]  /*02d0*/  FADD R8, R7, R8 ;  /* 0x0000000807087221 */ /* 0x004fca0000000000 */
[----:B------:R-:W2:Y:S02]  /*02e0*/  SHFL.BFLY PT, R9, R8, 0x1, 0x1f ;  /* 0x0c201f0008097f89 */ /* 0x000ea400000e0000 */
[----:B--2---:R-:W-:-:S05]  /*02f0*/  FADD R9, R8, R9 ;  /* 0x0000000908097221 */ /* 0x004fca0000000000 */
[C---:B------:R-:W-:Y:S02]  /*0300*/  FSETP.GT.AND P2, PT, |R9|.reuse, 8.50705917302346158658e+37, PT ;  /* 0x7e8000000900780b */ /* 0x040fe40003f44200 */
[----:B------:R-:W-:-:S11]  /*0310*/  FSETP.GEU.AND P1, PT, |R9|, 1.175494350822287508e-38, PT ;  /* 0x008000000900780b */ /* 0x000fd60003f2e200 */
[----:B------:R-:W-:Y:S01]  /*0320*/  @P2 FMUL R9, R9, 0.25 ;  /* 0x3e80000009092820 */ /* 0x000fe20000400000 */
[----:B------:R-:W-:-:S03]  /*0330*/  @P2 FMUL R4, R4, 0.25 ;  /* 0x3e80000004042820 */ /* 0x000fc60000400000 */
[----:B------:R-:W-:Y:S01]  /*0340*/  @!P1 FMUL R9, R9, 16777216 ;  /* 0x4b80000009099820 */ /* 0x000fe20000400000 */
[----:B------:R-:W-:-:S05]  /*0350*/  @!P1 FMUL R4, R4, 16777216 ;  /* 0x4b80000004049820 */ /* 0x000fca0000400000 */
[----:B------:R-:W2:Y:S02]  /*0360*/  MUFU.RCP R9, R9 ;  /* 0x0000000900097308 */ /* 0x000ea40000001000 */
[----:B--2---:R-:W-:Y:S01]  /*0370*/  FMUL R5, R9, R4 ;  /* 0x0000000409057220 */ /* 0x004fe20000400000 */
[----:B------:R-:W-:Y:S06]  /*0380*/  @!P0 EXIT ;  /* 0x000000000000894d */ /* 0x000fec0003800000 */
[----:B------:R-:W-:Y:S01]  /*0390*/  STG.E desc[UR4][R2.64], R5 ;  /* 0x0000000502007986 */ /* 0x000fe2000c101904 */
[----:B------:R-:W-:Y:S05]  /*03a0*/  EXIT ;  /* 0x000000000000794d */ /* 0x000fea0003800000 */
.L_x_1:
[----:B------:R-:W-:-:S00]  /*03b0*/  BRA `(.L_x_1) ;  /* 0xfffffffc00fc7947 */ /* 0x000fc0000383ffff */
[----:B------:R-:W-:-:S00]  /*03c0*/  NOP ;  /* 0x0000000000007918 */ /* 0x000fc00000000000 */
        /* <DEDUP_REMOVED lines=11> */
.L_x_2:


//--------------------- .nv.constant0.triton_per_fused__softmax_2 --------------------------
	.section	.nv.constant0.triton_per_fused__softmax_2,"a",@progbits
	.sectionflags	@""
	.align	4
.nv.constant0.triton_per_fused__softmax_2:
	.zero		544
